//
// Generated by NVIDIA NVVM Compiler
//
// Compiler Build ID: CL-36424714
// Cuda compilation tools, release 13.0, V13.0.88
// Based on NVVM 20.0.0
//

.version 9.0
.target sm_100
.address_size 64

	// .globl	_Z15iteration_innerPPPdS1_S1_iii

.visible .entry _Z15iteration_innerPPPdS1_S1_iii(
	.param .u64 .ptr .align 1 _Z15iteration_innerPPPdS1_S1_iii_param_0,
	.param .u64 .ptr .align 1 _Z15iteration_innerPPPdS1_S1_iii_param_1,
	.param .u64 .ptr .align 1 _Z15iteration_innerPPPdS1_S1_iii_param_2,
	.param .u32 _Z15iteration_innerPPPdS1_S1_iii_param_3,
	.param .u32 _Z15iteration_innerPPPdS1_S1_iii_param_4,
	.param .u32 _Z15iteration_innerPPPdS1_S1_iii_param_5
)
{
	.reg .pred 	%p<6>;
	.reg .b32 	%r<19>;
	.reg .b64 	%rd<49>;
	.reg .b64 	%fd<19>;

	ld.param.u64 	%rd1, [_Z15iteration_innerPPPdS1_S1_iii_param_0];
	ld.param.u64 	%rd2, [_Z15iteration_innerPPPdS1_S1_iii_param_1];
	ld.param.u64 	%rd3, [_Z15iteration_innerPPPdS1_S1_iii_param_2];
	ld.param.u32 	%r5, [_Z15iteration_innerPPPdS1_S1_iii_param_3];
	ld.param.u32 	%r6, [_Z15iteration_innerPPPdS1_S1_iii_param_5];
	mov.u32 	%r7, %tid.x;
	mov.u32 	%r8, %ctaid.x;
	mov.u32 	%r9, %ntid.x;
	mad.lo.s32 	%r1, %r8, %r9, %r7;
	add.s32 	%r10, %r1, 1;
	mov.u32 	%r11, %tid.y;
	mov.u32 	%r12, %ctaid.y;
	mov.u32 	%r13, %ntid.y;
	mad.lo.s32 	%r14, %r12, %r13, %r11;
	mov.u32 	%r15, %tid.z;
	mov.u32 	%r16, %ctaid.z;
	mov.u32 	%r17, %ntid.z;
	mad.lo.s32 	%r3, %r16, %r17, %r15;
	setp.ge.s32 	%p1, %r3, %r6;
	setp.ge.s32 	%p2, %r14, %r5;
	or.pred  	%p3, %p1, %p2;
	setp.gt.s32 	%p4, %r10, %r5;
	or.pred  	%p5, %p4, %p3;
	@%p5 bra 	$L__BB0_2;
	cvta.to.global.u64 	%rd4, %rd2;
	cvta.to.global.u64 	%rd5, %rd3;
	cvta.to.global.u64 	%rd6, %rd1;
	add.s32 	%r18, %r5, 1;
	cvt.rn.f64.u32 	%fd1, %r18;
	mov.f64 	%fd2, 0d4000000000000000;
	div.rn.f64 	%fd3, %fd2, %fd1;
	mul.f64 	%fd4, %fd3, %fd3;
	mul.wide.u32 	%rd7, %r3, 8;
	add.s64 	%rd8, %rd4, %rd7;
	ld.global.u64 	%rd9, [%rd8];
	cvta.to.global.u64 	%rd10, %rd9;
	mul.wide.u32 	%rd11, %r14, 8;
	add.s64 	%rd12, %rd10, %rd11;
	ld.global.u64 	%rd13, [%rd12+8];
	cvta.to.global.u64 	%rd14, %rd13;
	mul.wide.s32 	%rd15, %r1, 8;
	add.s64 	%rd16, %rd14, %rd15;
	ld.global.f64 	%fd5, [%rd16+8];
	ld.global.u64 	%rd17, [%rd8+16];
	cvta.to.global.u64 	%rd18, %rd17;
	add.s64 	%rd19, %rd18, %rd11;
	ld.global.u64 	%rd20, [%rd19+8];
	cvta.to.global.u64 	%rd21, %rd20;
	add.s64 	%rd22, %rd21, %rd15;
	ld.global.f64 	%fd6, [%rd22+8];
	add.f64 	%fd7, %fd5, %fd6;
	ld.global.u64 	%rd23, [%rd8+8];
	cvta.to.global.u64 	%rd24, %rd23;
	add.s64 	%rd25, %rd24, %rd11;
	ld.global.u64 	%rd26, [%rd25];
	cvta.to.global.u64 	%rd27, %rd26;
	add.s64 	%rd28, %rd27, %rd15;
	ld.global.f64 	%fd8, [%rd28+8];
	add.f64 	%fd9, %fd7, %fd8;
	ld.global.u64 	%rd29, [%rd25+16];
	cvta.to.global.u64 	%rd30, %rd29;
	add.s64 	%rd31, %rd30, %rd15;
	ld.global.f64 	%fd10, [%rd31+8];
	add.f64 	%fd11, %fd9, %fd10;
	ld.global.u64 	%rd32, [%rd25+8];
	cvta.to.global.u64 	%rd33, %rd32;
	add.s64 	%rd34, %rd33, %rd15;
	ld.global.f64 	%fd12, [%rd34+16];
	add.f64 	%fd13, %fd11, %fd12;
	ld.global.f64 	%fd14, [%rd34];
	add.f64 	%fd15, %fd13, %fd14;
	add.s64 	%rd35, %rd5, %rd7;
	ld.global.u64 	%rd36, [%rd35+8];
	cvta.to.global.u64 	%rd37, %rd36;
	add.s64 	%rd38, %rd37, %rd11;
	ld.global.u64 	%rd39, [%rd38+8];
	cvta.to.global.u64 	%rd40, %rd39;
	add.s64 	%rd41, %rd40, %rd15;
	ld.global.f64 	%fd16, [%rd41+8];
	fma.rn.f64 	%fd17, %fd4, %fd16, %fd15;
	mul.f64 	%fd18, %fd17, 0d3FC5555555555555;
	add.s64 	%rd42, %rd6, %rd7;
	ld.global.u64 	%rd43, [%rd42+8];
	cvta.to.global.u64 	%rd44, %rd43;
	add.s64 	%rd45, %rd44, %rd11;
	ld.global.u64 	%rd46, [%rd45+8];
	cvta.to.global.u64 	%rd47, %rd46;
	add.s64 	%rd48, %rd47, %rd15;
	st.global.f64 	[%rd48+8], %fd18;
$L__BB0_2:
	ret;

}


// ===== COMPILED SASS (sm_100) =====

	.target	sm_100

	.elftype	@"ET_EXEC"


//--------------------- .note.nv.tkinfo           --------------------------
	.section	.note.nv.tkinfo,"",@"SHT_NOTE"
	.sectionflags	@"SHF_NOTE_NV_TKINFO"
	.tkinfo
        /*0018*/ 	.word	0x00000002
        /*0030*/ 	.string	""
        /*0030*/ 	.string	"ptxas"
        /*0030*/ 	.string	"Cuda compilation tools, release 13.0, V13.0.88"
        /*0030*/ 	.string	"Build cuda_13.0.r13.0/compiler.36424714_0"
        /*0030*/ 	.string	"-arch sm_100 -m 64 "



//--------------------- .note.nv.cuinfo           --------------------------
	.section	.note.nv.cuinfo,"",@"SHT_NOTE"
	.sectionflags	@"SHF_NOTE_NV_CUINFO"
        /*0018*/ 	.short	0x0002
        /*001a*/ 	.short	0x0064
        /*001c*/ 	.short	0x0082
	.zero		2


//--------------------- .nv.info                  --------------------------
	.section	.nv.info,"",@"SHT_CUDA_INFO"
	.align	4


	//----- nvinfo : EIATTR_REGCOUNT
	.align		4
        /*0000*/ 	.byte	0x04, 0x2f
        /*0002*/ 	.short	(.L_1 - .L_0)
	.align		4
.L_0:
        /*0004*/ 	.word	index@(_Z15iteration_innerPPPdS1_S1_iii)
        /*0008*/ 	.word	0x0000001c


	//----- nvinfo : EIATTR_FRAME_SIZE
	.align		4
.L_1:
        /*000c*/ 	.byte	0x04, 0x11
        /*000e*/ 	.short	(.L_3 - .L_2)
	.align		4
.L_2:
        /*0010*/ 	.word	index@($__internal_0_$__cuda_sm20_div_rn_f64_full)
        /*0014*/ 	.word	0x00000000


	//----- nvinfo : EIATTR_FRAME_SIZE
	.align		4
.L_3:
        /*0018*/ 	.byte	0x04, 0x11
        /*001a*/ 	.short	(.L_5 - .L_4)
	.align		4
.L_4:
        /*001c*/ 	.word	index@(_Z15iteration_innerPPPdS1_S1_iii)
        /*0020*/ 	.word	0x00000000


	//----- nvinfo : EIATTR_MIN_STACK_SIZE
	.align		4
.L_5:
        /*0024*/ 	.byte	0x04, 0x12
        /*0026*/ 	.short	(.L_7 - .L_6)
	.align		4
.L_6:
        /*0028*/ 	.word	index@(_Z15iteration_innerPPPdS1_S1_iii)
        /*002c*/ 	.word	0x00000000
.L_7:


//--------------------- .nv.compat                --------------------------
	.section	.nv.compat,"",@"SHT_CUDA_COMPAT_INFO"
	.align	4
        /*0000*/ 	.byte	0x02, 0x09, 0x00, 0x00, 0x02, 0x02, 0x01, 0x00, 0x02, 0x05, 0x05, 0x00, 0x03, 0x07, 0x01, 0x01
        /*0010*/ 	.byte	0x02, 0x03, 0x00, 0x00, 0x02, 0x06, 0x01, 0x00, 0x04, 0x0b, 0x08, 0x00, 0x01, 0x00, 0x00, 0x00
        /*0020*/ 	.byte	0x00, 0x00, 0x00, 0x00


//--------------------- .nv.info._Z15iteration_innerPPPdS1_S1_iii --------------------------
	.section	.nv.info._Z15iteration_innerPPPdS1_S1_iii,"",@"SHT_CUDA_INFO"
	.sectionflags	@""
	.align	4


	//----- nvinfo : EIATTR_CUDA_API_VERSION
	.align		4
        /*0000*/ 	.byte	0x04, 0x37
        /*0002*/ 	.short	(.L_9 - .L_8)
.L_8:
        /*0004*/ 	.word	0x00000082


	//----- nvinfo : EIATTR_KPARAM_INFO
	.align		4
.L_9:
        /*0008*/ 	.byte	0x04, 0x17
        /*000a*/ 	.short	(.L_11 - .L_10)
.L_10:
        /*000c*/ 	.word	0x00000000
        /*0010*/ 	.short	0x0005
        /*0012*/ 	.short	0x0020
        /*0014*/ 	.byte	0x00, 0xf0, 0x11, 0x00


	//----- nvinfo : EIATTR_KPARAM_INFO
	.align		4
.L_11:
        /*0018*/ 	.byte	0x04, 0x17
        /*001a*/ 	.short	(.L_13 - .L_12)
.L_12:
        /*001c*/ 	.word	0x00000000
        /*0020*/ 	.short	0x0004
        /*0022*/ 	.short	0x001c
        /*0024*/ 	.byte	0x00, 0xf0, 0x11, 0x00


	//----- nvinfo : EIATTR_KPARAM_INFO
	.align		4
.L_13:
        /*0028*/ 	.byte	0x04, 0x17
        /*002a*/ 	.short	(.L_15 - .L_14)
.L_14:
        /*002c*/ 	.word	0x00000000
        /*0030*/ 	.short	0x0003
        /*0032*/ 	.short	0x0018
        /*0034*/ 	.byte	0x00, 0xf0, 0x11, 0x00


	//----- nvinfo : EIATTR_KPARAM_INFO
	.align		4
.L_15:
        /*0038*/ 	.byte	0x04, 0x17
        /*003a*/ 	.short	(.L_17 - .L_16)
.L_16:
        /*003c*/ 	.word	0x00000000
        /*0040*/ 	.short	0x0002
        /*0042*/ 	.short	0x0010
        /*0044*/ 	.byte	0x00, 0xf5, 0x21, 0x00


	//----- nvinfo : EIATTR_KPARAM_INFO
	.align		4
.L_17:
        /*0048*/ 	.byte	0x04, 0x17
        /*004a*/ 	.short	(.L_19 - .L_18)
.L_18:
        /*004c*/ 	.word	0x00000000
        /*0050*/ 	.short	0x0001
        /*0052*/ 	.short	0x0008
        /*0054*/ 	.byte	0x00, 0xf5, 0x21, 0x00


	//----- nvinfo : EIATTR_KPARAM_INFO
	.align		4
.L_19:
        /*0058*/ 	.byte	0x04, 0x17
        /*005a*/ 	.short	(.L_21 - .L_20)
.L_20:
        /*005c*/ 	.word	0x00000000
        /*0060*/ 	.short	0x0000
        /*0062*/ 	.short	0x0000
        /*0064*/ 	.byte	0x00, 0xf5, 0x21, 0x00


	//----- nvinfo : EIATTR_SPARSE_MMA_MASK
	.align		4
.L_21:
        /*0068*/ 	.byte	0x03, 0x50
        /*006a*/ 	.short	0x0000


	//----- nvinfo : EIATTR_MAXREG_COUNT
	.align		4
        /*006c*/ 	.byte	0x03, 0x1b
        /*006e*/ 	.short	0x00ff


	//----- nvinfo : EIATTR_MERCURY_ISA_VERSION
	.align		4
        /*0070*/ 	.byte	0x03, 0x5f
        /*0072*/ 	.short	0x0101


	//----- nvinfo : EIATTR_VRC_CTA_INIT_COUNT
	.align		4
        /*0074*/ 	.byte	0x02, 0x4a
	.zero		1
	.zero		1


	//----- nvinfo : EIATTR_EXIT_INSTR_OFFSETS
	.align		4
        /*0078*/ 	.byte	0x04, 0x1c
        /*007a*/ 	.short	(.L_23 - .L_22)


	//   ....[0]....
.L_22:
        /*007c*/ 	.word	0x00000130


	//   ....[1]....
        /*0080*/ 	.word	0x00000560


	//----- nvinfo : EIATTR_CRS_STACK_SIZE
	.align		4
.L_23:
        /*0084*/ 	.byte	0x04, 0x1e
        /*0086*/ 	.short	(.L_25 - .L_24)
.L_24:
        /*0088*/ 	.word	0x00000000


	//----- nvinfo : EIATTR_CBANK_PARAM_SIZE
	.align		4
.L_25:
        /*008c*/ 	.byte	0x03, 0x19
        /*008e*/ 	.short	0x0024


	//----- nvinfo : EIATTR_PARAM_CBANK
	.align		4
        /*0090*/ 	.byte	0x04, 0x0a
        /*0092*/ 	.short	(.L_27 - .L_26)
	.align		4
.L_26:
        /*0094*/ 	.word	index@(.nv.constant0._Z15iteration_innerPPPdS1_S1_iii)
        /*0098*/ 	.short	0x0380
        /*009a*/ 	.short	0x0024


	//----- nvinfo : EIATTR_SW_WAR
	.align		4
.L_27:
        /*009c*/ 	.byte	0x04, 0x36
        /*009e*/ 	.short	(.L_29 - .L_28)
.L_28:
        /*00a0*/ 	.word	0x00000008
.L_29:


//--------------------- .nv.callgraph             --------------------------
	.section	.nv.callgraph,"",@"SHT_CUDA_CALLGRAPH"
	.align	4
	.sectionentsize	8
	.align		4
        /*0000*/ 	.word	0x00000000
	.align		4
        /*0004*/ 	.word	0xffffffff
	.align		4
        /*0008*/ 	.word	0x00000000
	.align		4
        /*000c*/ 	.word	0xfffffffe
	.align		4
        /*0010*/ 	.word	0x00000000
	.align		4
        /*0014*/ 	.word	0xfffffffd
	.align		4
        /*0018*/ 	.word	0x00000000
	.align		4
        /*001c*/ 	.word	0xfffffffc


//--------------------- .text._Z15iteration_innerPPPdS1_S1_iii --------------------------
	.section	.text._Z15iteration_innerPPPdS1_S1_iii,"ax",@progbits
	.align	128
        .global         _Z15iteration_innerPPPdS1_S1_iii
        .type           _Z15iteration_innerPPPdS1_S1_iii,@function
        .size           _Z15iteration_innerPPPdS1_S1_iii,(.L_x_5 - _Z15iteration_innerPPPdS1_S1_iii)
        .other          _Z15iteration_innerPPPdS1_S1_iii,@"STO_CUDA_ENTRY STV_DEFAULT"
_Z15iteration_innerPPPdS1_S1_iii:
.text._Z15iteration_innerPPPdS1_S1_iii:
[----:B------:R-:W-:Y:S01]  /*0000*/  LDC R1, c[0x0][0x37c] ;  /* 0x0000df00ff017b82 */ /* 0x000fe20000000800 */
[----:B------:R-:W0:Y:S07]  /*0010*/  S2R R0, SR_TID.Y ;  /* 0x0000000000007919 */ /* 0x000e2e0000002200 */
[----:B------:R-:W1:Y:S01]  /*0020*/  LDC R2, c[0x0][0x360] ;  /* 0x0000d800ff027b82 */ /* 0x000e620000000800 */
[----:B------:R-:W2:Y:S01]  /*0030*/  LDCU UR4, c[0x0][0x398] ;  /* 0x00007300ff0477ac */ /* 0x000ea20008000800 */
[----:B------:R-:W1:Y:S01]  /*0040*/  S2R R7, SR_TID.X ;  /* 0x0000000000077919 */ /* 0x000e620000002100 */
[----:B------:R-:W3:Y:S01]  /*0050*/  LDCU UR8, c[0x0][0x3a0] ;  /* 0x00007400ff0877ac */ /* 0x000ee20008000800 */
[----:B------:R-:W4:Y:S04]  /*0060*/  S2R R6, SR_TID.Z ;  /* 0x0000000000067919 */ /* 0x000f280000002300 */
[----:B------:R-:W0:Y:S08]  /*0070*/  S2UR UR6, SR_CTAID.Y ;  /* 0x00000000000679c3 */ /* 0x000e300000002600 */
[----:B------:R-:W0:Y:S08]  /*0080*/  LDC R3, c[0x0][0x364] ;  /* 0x0000d900ff037b82 */ /* 0x000e300000000800 */
[----:B------:R-:W1:Y:S08]  /*0090*/  S2UR UR5, SR_CTAID.X ;  /* 0x00000000000579c3 */ /* 0x000e700000002500 */
[----:B------:R-:W4:Y:S08]  /*00a0*/  S2UR UR7, SR_CTAID.Z ;  /* 0x00000000000779c3 */ /* 0x000f300000002700 */
[----:B------:R-:W4:Y:S01]  /*00b0*/  LDC R5, c[0x0][0x368] ;  /* 0x0000da00ff057b82 */ /* 0x000f220000000800 */
[----:B0-----:R-:W-:-:S05]  /*00c0*/  IMAD R0, R3, UR6, R0 ;  /* 0x0000000603007c24 */ /* 0x001fca000f8e0200 */
[----:B--2---:R-:W-:Y:S01]  /*00d0*/  ISETP.GE.AND P0, PT, R0, UR4, PT ;  /* 0x0000000400007c0c */ /* 0x004fe2000bf06270 */
[----:B-1----:R-:W-:-:S04]  /*00e0*/  IMAD R7, R2, UR5, R7 ;  /* 0x0000000502077c24 */ /* 0x002fc8000f8e0207 */
[----:B------:R-:W-:Y:S02]  /*00f0*/  VIADD R2, R7, 0x1 ;  /* 0x0000000107027836 */ /* 0x000fe40000000000 */
[----:B----4-:R-:W-:-:S05]  /*0100*/  IMAD R6, R5, UR7, R6 ;  /* 0x0000000705067c24 */ /* 0x010fca000f8e0206 */
[----:B---3--:R-:W-:-:S04]  /*0110*/  ISETP.GE.OR P0, PT, R6, UR8, P0 ;  /* 0x0000000806007c0c */ /* 0x008fc80008706670 */
[----:B------:R-:W-:-:S13]  /*0120*/  ISETP.GT.OR P0, PT, R2, UR4, P0 ;  /* 0x0000000402007c0c */ /* 0x000fda0008704670 */
[----:B------:R-:W-:Y:S05]  /*0130*/  @P0 EXIT ;  /* 0x000000000000094d */ /* 0x000fea0003800000 */
[----:B------:R-:W-:Y:S01]  /*0140*/  UIADD3 UR4, UPT, UPT, UR4, 0x1, URZ ;  /* 0x0000000104047890 */ /* 0x000fe2000fffe0ff */
[----:B------:R-:W-:-:S08]  /*0150*/  IMAD.MOV.U32 R2, RZ, RZ, 0x1 ;  /* 0x00000001ff027424 */ /* 0x000fd000078e00ff */
[----:B------:R-:W0:Y:S02]  /*0160*/  I2F.F64.U32 R4, UR4 ;  /* 0x0000000400047d12 */ /* 0x000e240008201800 */
[----:B------:R-:W1:Y:S06]  /*0170*/  LDCU.64 UR4, c[0x0][0x358] ;  /* 0x00006b00ff0477ac */ /* 0x000e6c0008000a00 */
[----:B0-----:R-:W0:Y:S02]  /*0180*/  MUFU.RCP64H R3, R5 ;  /* 0x0000000500037308 */ /* 0x001e240000001800 */
[----:B0-----:R-:W-:-:S08]  /*0190*/  DFMA R8, -R4, R2, 1 ;  /* 0x3ff000000408742b */ /* 0x001fd00000000102 */
[----:B------:R-:W-:-:S08]  /*01a0*/  DFMA R8, R8, R8, R8 ;  /* 0x000000080808722b */ /* 0x000fd00000000008 */
[----:B------:R-:W-:-:S08]  /*01b0*/  DFMA R8, R2, R8, R2 ;  /* 0x000000080208722b */ /* 0x000fd00000000002 */
[----:B------:R-:W-:-:S08]  /*01c0*/  DFMA R2, -R4, R8, 1 ;  /* 0x3ff000000402742b */ /* 0x000fd00000000108 */
[----:B------:R-:W-:-:S08]  /*01d0*/  DFMA R2, R8, R2, R8 ;  /* 0x000000020802722b */ /* 0x000fd00000000008 */
[----:B------:R-:W-:-:S08]  /*01e0*/  DMUL R8, R2, 2 ;  /* 0x4000000002087828 */ /* 0x000fd00000000000 */
[----:B------:R-:W-:-:S08]  /*01f0*/  DFMA R10, -R4, R8, 2 ;  /* 0x40000000040a742b */ /* 0x000fd00000000108 */
[----:B------:R-:W-:-:S10]  /*0200*/  DFMA R2, R2, R10, R8 ;  /* 0x0000000a0202722b */ /* 0x000fd40000000008 */
[----:B------:R-:W-:-:S05]  /*0210*/  FFMA R8, RZ, R5, R3 ;  /* 0x00000005ff087223 */ /* 0x000fca0000000003 */
[----:B------:R-:W-:-:S13]  /*0220*/  FSETP.GT.AND P0, PT, |R8|, 1.469367938527859385e-39, PT ;  /* 0x001000000800780b */ /* 0x000fda0003f04200 */
[----:B-1----:R-:W-:Y:S05]  /*0230*/  @P0 BRA `(.L_x_0) ;  /* 0x0000000000080947 */ /* 0x002fea0003800000 */
[----:B------:R-:W-:-:S07]  /*0240*/  MOV R8, 0x260 ;  /* 0x0000026000087802 */ /* 0x000fce0000000f00 */
[----:B------:R-:W-:Y:S05]  /*0250*/  CALL.REL.NOINC `($__internal_0_$__cuda_sm20_div_rn_f64_full) ;  /* 0x0000000000c47944 */ /* 0x000fea0003c00000 */
.L_x_0:
[----:B------:R-:W0:Y:S08]  /*0260*/  LDC.64 R4, c[0x0][0x388] ;  /* 0x0000e200ff047b82 */ /* 0x000e300000000a00 */
[----:B------:R-:W1:Y:S01]  /*0270*/  LDC.64 R10, c[0x0][0x390] ;  /* 0x0000e400ff0a7b82 */ /* 0x000e620000000a00 */
[----:B0-----:R-:W-:-:S05]  /*0280*/  IMAD.WIDE.U32 R4, R6, 0x8, R4 ;  /* 0x0000000806047825 */ /* 0x001fca00078e0004 */
[----:B------:R-:W2:Y:S04]  /*0290*/  LDG.E.64 R8, desc[UR4][R4.64] ;  /* 0x0000000404087981 */ /* 0x000ea8000c1e1b00 */
[----:B------:R-:W3:Y:S04]  /*02a0*/  LDG.E.64 R12, desc[UR4][R4.64+0x10] ;  /* 0x00001004040c7981 */ /* 0x000ee8000c1e1b00 */
[----:B------:R-:W4:Y:S01]  /*02b0*/  LDG.E.64 R18, desc[UR4][R4.64+0x8] ;  /* 0x0000080404127981 */ /* 0x000f22000c1e1b00 */
[----:B-1----:R-:W-:-:S06]  /*02c0*/  IMAD.WIDE.U32 R10, R6, 0x8, R10 ;  /* 0x00000008060a7825 */ /* 0x002fcc00078e000a */
[----:B------:R-:W5:Y:S01]  /*02d0*/  LDG.E.64 R10, desc[UR4][R10.64+0x8] ;  /* 0x000008040a0a7981 */ /* 0x000f62000c1e1b00 */
[----:B--2---:R-:W-:-:S04]  /*02e0*/  IMAD.WIDE.U32 R16, R0, 0x8, R8 ;  /* 0x0000000800107825 */ /* 0x004fc800078e0008 */
[C---:B---3--:R-:W-:Y:S02]  /*02f0*/  IMAD.WIDE.U32 R14, R0.reuse, 0x8, R12 ;  /* 0x00000008000e7825 */ /* 0x048fe400078e000c */
[----:B------:R-:W2:Y:S01]  /*0300*/  LDG.E.64 R16, desc[UR4][R16.64+0x8] ;  /* 0x0000080410107981 */ /* 0x000ea2000c1e1b00 */
[----:B------:R-:W0:Y:S03]  /*0310*/  LDC.64 R12, c[0x0][0x380] ;  /* 0x0000e000ff0c7b82 */ /* 0x000e260000000a00 */
[----:B------:R-:W3:Y:S01]  /*0320*/  LDG.E.64 R14, desc[UR4][R14.64+0x8] ;  /* 0x000008040e0e7981 */ /* 0x000ee2000c1e1b00 */
[----:B----4-:R-:W-:-:S05]  /*0330*/  IMAD.WIDE.U32 R20, R0, 0x8, R18 ;  /* 0x0000000800147825 */ /* 0x010fca00078e0012 */
[----:B------:R-:W4:Y:S04]  /*0340*/  LDG.E.64 R18, desc[UR4][R20.64] ;  /* 0x0000000414127981 */ /* 0x000f28000c1e1b00 */
[----:B------:R-:W4:Y:S04]  /*0350*/  LDG.E.64 R8, desc[UR4][R20.64+0x10] ;  /* 0x0000100414087981 */ /* 0x000f28000c1e1b00 */
[----:B------:R-:W4:Y:S01]  /*0360*/  LDG.E.64 R4, desc[UR4][R20.64+0x8] ;  /* 0x0000080414047981 */ /* 0x000f22000c1e1b00 */
[----:B-----5:R-:W-:-:S05]  /*0370*/  IMAD.WIDE.U32 R22, R0, 0x8, R10 ;  /* 0x0000000800167825 */ /* 0x020fca00078e000a */
[----:B------:R-:W5:Y:S01]  /*0380*/  LDG.E.64 R10, desc[UR4][R22.64+0x8] ;  /* 0x00000804160a7981 */ /* 0x000f62000c1e1b00 */
[----:B0-----:R-:W-:-:S06]  /*0390*/  IMAD.WIDE.U32 R12, R6, 0x8, R12 ;  /* 0x00000008060c7825 */ /* 0x001fcc00078e000c */
[----:B------:R-:W5:Y:S01]  /*03a0*/  LDG.E.64 R12, desc[UR4][R12.64+0x8] ;  /* 0x000008040c0c7981 */ /* 0x000f62000c1e1b00 */
[----:B--2---:R-:W-:-:S04]  /*03b0*/  IMAD.WIDE R16, R7, 0x8, R16 ;  /* 0x0000000807107825 */ /* 0x004fc800078e0210 */
[C---:B---3--:R-:W-:Y:S02]  /*03c0*/  IMAD.WIDE R14, R7.reuse, 0x8, R14 ;  /* 0x00000008070e7825 */ /* 0x048fe400078e020e */
[----:B------:R-:W2:Y:S04]  /*03d0*/  LDG.E.64 R16, desc[UR4][R16.64+0x8] ;  /* 0x0000080410107981 */ /* 0x000ea8000c1e1b00 */
[----:B------:R-:W2:Y:S01]  /*03e0*/  LDG.E.64 R14, desc[UR4][R14.64+0x8] ;  /* 0x000008040e0e7981 */ /* 0x000ea2000c1e1b00 */
[----:B----4-:R-:W-:-:S04]  /*03f0*/  IMAD.WIDE R18, R7, 0x8, R18 ;  /* 0x0000000807127825 */ /* 0x010fc800078e0212 */
[C---:B------:R-:W-:Y:S02]  /*0400*/  IMAD.WIDE R8, R7.reuse, 0x8, R8 ;  /* 0x0000000807087825 */ /* 0x040fe400078e0208 */
[----:B------:R-:W3:Y:S04]  /*0410*/  LDG.E.64 R18, desc[UR4][R18.64+0x8] ;  /* 0x0000080412127981 */ /* 0x000ee8000c1e1b00 */
[----:B------:R-:W4:Y:S01]  /*0420*/  LDG.E.64 R8, desc[UR4][R8.64+0x8] ;  /* 0x0000080408087981 */ /* 0x000f22000c1e1b00 */
[----:B------:R-:W-:-:S05]  /*0430*/  IMAD.WIDE R24, R7, 0x8, R4 ;  /* 0x0000000807187825 */ /* 0x000fca00078e0204 */
[----:B------:R-:W4:Y:S01]  /*0440*/  LDG.E.64 R22, desc[UR4][R24.64+0x10] ;  /* 0x0000100418167981 */ /* 0x000f22000c1e1b00 */
[----:B-----5:R-:W-:-:S03]  /*0450*/  IMAD.WIDE R4, R7, 0x8, R10 ;  /* 0x0000000807047825 */ /* 0x020fc600078e020a */
[----:B------:R-:W5:Y:S04]  /*0460*/  LDG.E.64 R20, desc[UR4][R24.64] ;  /* 0x0000000418147981 */ /* 0x000f68000c1e1b00 */
[----:B------:R-:W5:Y:S01]  /*0470*/  LDG.E.64 R4, desc[UR4][R4.64+0x8] ;  /* 0x0000080404047981 */ /* 0x000f62000c1e1b00 */
[----:B------:R-:W-:-:S06]  /*0480*/  IMAD.WIDE.U32 R10, R0, 0x8, R12 ;  /* 0x00000008000a7825 */ /* 0x000fcc00078e000c */
[----:B------:R-:W5:Y:S01]  /*0490*/  LDG.E.64 R10, desc[UR4][R10.64+0x8] ;  /* 0x000008040a0a7981 */ /* 0x000f62000c1e1b00 */
[----:B------:R-:W-:Y:S01]  /*04a0*/  DMUL R2, R2, R2 ;  /* 0x0000000202027228 */ /* 0x000fe20000000000 */
[----:B------:R-:W-:Y:S01]  /*04b0*/  UMOV UR6, 0x55555555 ;  /* 0x5555555500067882 */ /* 0x000fe20000000000 */
[----:B------:R-:W-:Y:S01]  /*04c0*/  UMOV UR7, 0x3fc55555 ;  /* 0x3fc5555500077882 */ /* 0x000fe20000000000 */
[----:B--2---:R-:W-:-:S08]  /*04d0*/  DADD R14, R16, R14 ;  /* 0x00000000100e7229 */ /* 0x004fd0000000000e */
[----:B---3--:R-:W-:-:S08]  /*04e0*/  DADD R14, R14, R18 ;  /* 0x000000000e0e7229 */ /* 0x008fd00000000012 */
[----:B----4-:R-:W-:-:S08]  /*04f0*/  DADD R14, R14, R8 ;  /* 0x000000000e0e7229 */ /* 0x010fd00000000008 */
[----:B------:R-:W-:-:S08]  /*0500*/  DADD R14, R14, R22 ;  /* 0x000000000e0e7229 */ /* 0x000fd00000000016 */
[----:B-----5:R-:W-:-:S08]  /*0510*/  DADD R14, R14, R20 ;  /* 0x000000000e0e7229 */ /* 0x020fd00000000014 */
[----:B------:R-:W-:Y:S01]  /*0520*/  DFMA R2, R2, R4, R14 ;  /* 0x000000040202722b */ /* 0x000fe2000000000e */
[----:B------:R-:W-:-:S07]  /*0530*/  IMAD.WIDE R4, R7, 0x8, R10 ;  /* 0x0000000807047825 */ /* 0x000fce00078e020a */
[----:B------:R-:W-:-:S07]  /*0540*/  DMUL R2, R2, UR6 ;  /* 0x0000000602027c28 */ /* 0x000fce0008000000 */
[----:B------:R-:W-:Y:S01]  /*0550*/  STG.E.64 desc[UR4][R4.64+0x8], R2 ;  /* 0x0000080204007986 */ /* 0x000fe2000c101b04 */
[----:B------:R-:W-:Y:S05]  /*0560*/  EXIT ;  /* 0x000000000000794d */ /* 0x000fea0003800000 */
        .weak           $__internal_0_$__cuda_sm20_div_rn_f64_full
        .type           $__internal_0_$__cuda_sm20_div_rn_f64_full,@function
        .size           $__internal_0_$__cuda_sm20_div_rn_f64_full,(.L_x_5 - $__internal_0_$__cuda_sm20_div_rn_f64_full)
$__internal_0_$__cuda_sm20_div_rn_f64_full:
[C---:B------:R-:W-:Y:S01]  /*0570*/  FSETP.GEU.AND P0, PT, |R5|.reuse, 1.469367938527859385e-39, PT ;  /* 0x001000000500780b */ /* 0x040fe20003f0e200 */
[----:B------:R-:W-:Y:S01]  /*0580*/  IMAD.MOV.U32 R19, RZ, RZ, 0x40000000 ;  /* 0x40000000ff137424 */ /* 0x000fe200078e00ff */
[----:B------:R-:W-:Y:S01]  /*0590*/  LOP3.LUT R2, R5, 0x800fffff, RZ, 0xc0, !PT ;  /* 0x800fffff05027812 */ /* 0x000fe200078ec0ff */
[----:B------:R-:W-:Y:S01]  /*05a0*/  IMAD.MOV.U32 R9, RZ, RZ, 0x1ca00000 ;  /* 0x1ca00000ff097424 */ /* 0x000fe200078e00ff */
[----:B------:R-:W-:Y:S01]  /*05b0*/  MOV R10, 0x1 ;  /* 0x00000001000a7802 */ /* 0x000fe20000000f00 */
[----:B------:R-:W-:Y:S01]  /*05c0*/  VIADD R20, R19, 0xffffffff ;  /* 0xffffffff13147836 */ /* 0x000fe20000000000 */
[----:B------:R-:W-:Y:S01]  /*05d0*/  LOP3.LUT R3, R2, 0x3ff00000, RZ, 0xfc, !PT ;  /* 0x3ff0000002037812 */ /* 0x000fe200078efcff */
[----:B------:R-:W-:Y:S01]  /*05e0*/  IMAD.MOV.U32 R2, RZ, RZ, R4 ;  /* 0x000000ffff027224 */ /* 0x000fe200078e0004 */
[----:B------:R-:W-:Y:S01]  /*05f0*/  LOP3.LUT R16, R5, 0x7ff00000, RZ, 0xc0, !PT ;  /* 0x7ff0000005107812 */ /* 0x000fe200078ec0ff */
[----:B------:R-:W-:-:S03]  /*0600*/  IMAD.MOV.U32 R14, RZ, RZ, RZ ;  /* 0x000000ffff0e7224 */ /* 0x000fc600078e00ff */
[----:B------:R-:W-:Y:S01]  /*0610*/  ISETP.LE.U32.AND P1, PT, R16, 0x40000000, PT ;  /* 0x400000001000780c */ /* 0x000fe20003f23070 */
[----:B------:R-:W-:Y:S01]  /*0620*/  @!P0 DMUL R2, R4, 8.98846567431157953865e+307 ;  /* 0x7fe0000004028828 */ /* 0x000fe20000000000 */
[----:B------:R-:W-:Y:S02]  /*0630*/  MOV R18, R16 ;  /* 0x0000001000127202 */ /* 0x000fe40000000f00 */
[----:B------:R-:W-:-:S03]  /*0640*/  SEL R15, R9, 0x63400000, !P1 ;  /* 0x63400000090f7807 */ /* 0x000fc60004800000 */
[----:B------:R-:W0:Y:S04]  /*0650*/  MUFU.RCP64H R11, R3 ;  /* 0x00000003000b7308 */ /* 0x000e280000001800 */
[----:B------:R-:W-:Y:S02]  /*0660*/  @!P0 LOP3.LUT R18, R3, 0x7ff00000, RZ, 0xc0, !PT ;  /* 0x7ff0000003128812 */ /* 0x000fe400078ec0ff */
[----:B------:R-:W-:-:S03]  /*0670*/  ISETP.GT.U32.AND P0, PT, R20, 0x7feffffe, PT ;  /* 0x7feffffe1400780c */ /* 0x000fc60003f04070 */
[----:B------:R-:W-:-:S05]  /*0680*/  VIADD R20, R18, 0xffffffff ;  /* 0xffffffff12147836 */ /* 0x000fca0000000000 */
[----:B------:R-:W-:Y:S01]  /*0690*/  ISETP.GT.U32.OR P0, PT, R20, 0x7feffffe, P0 ;  /* 0x7feffffe1400780c */ /* 0x000fe20000704470 */
[----:B0-----:R-:W-:-:S08]  /*06a0*/  DFMA R12, R10, -R2, 1 ;  /* 0x3ff000000a0c742b */ /* 0x001fd00000000802 */
[----:B------:R-:W-:-:S08]  /*06b0*/  DFMA R12, R12, R12, R12 ;  /* 0x0000000c0c0c722b */ /* 0x000fd0000000000c */
[----:B------:R-:W-:-:S08]  /*06c0*/  DFMA R10, R10, R12, R10 ;  /* 0x0000000c0a0a722b */ /* 0x000fd0000000000a */
[----:B------:R-:W-:-:S08]  /*06d0*/  DFMA R12, R10, -R2, 1 ;  /* 0x3ff000000a0c742b */ /* 0x000fd00000000802 */
[----:B------:R-:W-:-:S08]  /*06e0*/  DFMA R10, R10, R12, R10 ;  /* 0x0000000c0a0a722b */ /* 0x000fd0000000000a */
[----:B------:R-:W-:-:S08]  /*06f0*/  DMUL R12, R10, R14 ;  /* 0x0000000e0a0c7228 */ /* 0x000fd00000000000 */
[----:B------:R-:W-:-:S08]  /*0700*/  DFMA R16, R12, -R2, R14 ;  /* 0x800000020c10722b */ /* 0x000fd0000000000e */
[----:B------:R-:W-:Y:S01]  /*0710*/  DFMA R10, R10, R16, R12 ;  /* 0x000000100a0a722b */ /* 0x000fe2000000000c */
[----:B------:R-:W-:Y:S10]  /*0720*/  @P0 BRA `(.L_x_1) ;  /* 0x0000000000740947 */ /* 0x000ff40003800000 */
[----:B------:R-:W-:Y:S01]  /*0730*/  LOP3.LUT R16, R5, 0x7ff00000, RZ, 0xc0, !PT ;  /* 0x7ff0000005107812 */ /* 0x000fe200078ec0ff */
[----:B------:R-:W-:-:S03]  /*0740*/  IMAD.MOV.U32 R12, RZ, RZ, 0x40000000 ;  /* 0x40000000ff0c7424 */ /* 0x000fc600078e00ff */
[C---:B------:R-:W-:Y:S02]  /*0750*/  IADD3 R13, PT, PT, -R16.reuse, RZ, RZ ;  /* 0x000000ff100d7210 */ /* 0x040fe40007ffe1ff */
[----:B------:R-:W-:Y:S01]  /*0760*/  ISETP.LE.U32.AND P0, PT, R16, 0x40000000, PT ;  /* 0x400000001000780c */ /* 0x000fe20003f03070 */
[----:B------:R-:W-:Y:S01]  /*0770*/  IMAD.MOV.U32 R16, RZ, RZ, RZ ;  /* 0x000000ffff107224 */ /* 0x000fe200078e00ff */
[----:B------:R-:W-:Y:S02]  /*0780*/  VIADDMNMX R12, R13, R12, 0xb9600000, !PT ;  /* 0xb96000000d0c7446 */ /* 0x000fe4000780010c */
[----:B------:R-:W-:Y:S02]  /*0790*/  SEL R9, R9, 0x63400000, !P0 ;  /* 0x6340000009097807 */ /* 0x000fe40004000000 */
[----:B------:R-:W-:-:S05]  /*07a0*/  VIMNMX R12, PT, PT, R12, 0x46a00000, PT ;  /* 0x46a000000c0c7848 */ /* 0x000fca0003fe0100 */
[----:B------:R-:W-:-:S04]  /*07b0*/  IMAD.IADD R9, R12, 0x1, -R9 ;  /* 0x000000010c097824 */ /* 0x000fc800078e0a09 */
[----:B------:R-:W-:-:S06]  /*07c0*/  VIADD R17, R9, 0x7fe00000 ;  /* 0x7fe0000009117836 */ /* 0x000fcc0000000000 */
[----:B------:R-:W-:-:S10]  /*07d0*/  DMUL R12, R10, R16 ;  /* 0x000000100a0c7228 */ /* 0x000fd40000000000 */
[----:B------:R-:W-:-:S13]  /*07e0*/  FSETP.GTU.AND P0, PT, |R13|, 1.469367938527859385e-39, PT ;  /* 0x001000000d00780b */ /* 0x000fda0003f0c200 */
[----:B------:R-:W-:Y:S05]  /*07f0*/  @P0 BRA `(.L_x_2) ;  /* 0x0000000000840947 */ /* 0x000fea0003800000 */
[----:B------:R-:W-:Y:S01]  /*0800*/  DFMA R2, R10, -R2, R14 ;  /* 0x800000020a02722b */ /* 0x000fe2000000000e */
[----:B------:R-:W-:-:S09]  /*0810*/  MOV R16, RZ ;  /* 0x000000ff00107202 */ /* 0x000fd20000000f00 */
[C---:B------:R-:W-:Y:S02]  /*0820*/  FSETP.NEU.AND P0, PT, R3.reuse, RZ, PT ;  /* 0x000000ff0300720b */ /* 0x040fe40003f0d000 */
[----:B------:R-:W-:-:S04]  /*0830*/  LOP3.LUT R5, R3, 0x80000000, R5, 0x48, !PT ;  /* 0x8000000003057812 */ /* 0x000fc800078e4805 */
[----:B------:R-:W-:-:S07]  /*0840*/  LOP3.LUT R17, R5, R17, RZ, 0xfc, !PT ;  /* 0x0000001105117212 */ /* 0x000fce00078efcff */
[----:B------:R-:W-:Y:S05]  /*0850*/  @!P0 BRA `(.L_x_2) ;  /* 0x00000000006c8947 */ /* 0x000fea0003800000 */
[----:B------:R-:W-:Y:S01]  /*0860*/  IMAD.MOV R3, RZ, RZ, -R9 ;  /* 0x000000ffff037224 */ /* 0x000fe200078e0a09 */
[----:B------:R-:W-:Y:S01]  /*0870*/  IADD3 R9, PT, PT, -R9, -0x43300000, RZ ;  /* 0xbcd0000009097810 */ /* 0x000fe20007ffe1ff */
[----:B------:R-:W-:-:S06]  /*0880*/  IMAD.MOV.U32 R2, RZ, RZ, RZ ;  /* 0x000000ffff027224 */ /* 0x000fcc00078e00ff */
[----:B------:R-:W-:Y:S02]  /*0890*/  DFMA R2, R12, -R2, R10 ;  /* 0x800000020c02722b */ /* 0x000fe4000000000a */
[----:B------:R-:W-:-:S08]  /*08a0*/  DMUL.RP R10, R10, R16 ;  /* 0x000000100a0a7228 */ /* 0x000fd00000008000 */
[----:B------:R-:W-:Y:S02]  /*08b0*/  FSETP.NEU.AND P0, PT, |R3|, R9, PT ;  /* 0x000000090300720b */ /* 0x000fe40003f0d200 */
[----:B------:R-:W-:Y:S02]  /*08c0*/  LOP3.LUT R5, R11, R5, RZ, 0x3c, !PT ;  /* 0x000000050b057212 */ /* 0x000fe400078e3cff */
[----:B------:R-:W-:Y:S02]  /*08d0*/  FSEL R12, R10, R12, !P0 ;  /* 0x0000000c0a0c7208 */ /* 0x000fe40004000000 */
[----:B------:R-:W-:Y:S01]  /*08e0*/  FSEL R13, R5, R13, !P0 ;  /* 0x0000000d050d7208 */ /* 0x000fe20004000000 */
[----:B------:R-:W-:Y:S06]  /*08f0*/  BRA `(.L_x_2) ;  /* 0x0000000000447947 */ /* 0x000fec0003800000 */
.L_x_1:
[----:B------:R-:W-:-:S14]  /*0900*/  DSETP.NAN.AND P0, PT, R4, R4, PT ;  /* 0x000000040400722a */ /* 0x000fdc0003f08000 */
[----:B------:R-:W-:Y:S05]  /*0910*/  @P0 BRA `(.L_x_3) ;  /* 0x0000000000340947 */ /* 0x000fea0003800000 */
[----:B------:R-:W-:Y:S01]  /*0920*/  ISETP.NE.AND P0, PT, R19, R18, PT ;  /* 0x000000121300720c */ /* 0x000fe20003f05270 */
[----:B------:R-:W-:Y:S01]  /*0930*/  IMAD.MOV.U32 R12, RZ, RZ, 0x0 ;  /* 0x00000000ff0c7424 */ /* 0x000fe200078e00ff */
[----:B------:R-:W-:-:S11]  /*0940*/  MOV R13, 0xfff80000 ;  /* 0xfff80000000d7802 */ /* 0x000fd60000000f00 */
[----:B------:R-:W-:Y:S05]  /*0950*/  @!P0 BRA `(.L_x_2) ;  /* 0x00000000002c8947 */ /* 0x000fea0003800000 */
[----:B------:R-:W-:Y:S02]  /*0960*/  ISETP.NE.AND P0, PT, R19, 0x7ff00000, PT ;  /* 0x7ff000001300780c */ /* 0x000fe40003f05270 */
[----:B------:R-:W-:Y:S02]  /*0970*/  LOP3.LUT R4, R5, 0x40000000, RZ, 0x3c, !PT ;  /* 0x4000000005047812 */ /* 0x000fe400078e3cff */
[----:B------:R-:W-:Y:S02]  /*0980*/  ISETP.EQ.OR P0, PT, R18, RZ, !P0 ;  /* 0x000000ff1200720c */ /* 0x000fe40004702670 */
[----:B------:R-:W-:-:S11]  /*0990*/  LOP3.LUT R13, R4, 0x80000000, RZ, 0xc0, !PT ;  /* 0x80000000040d7812 */ /* 0x000fd600078ec0ff */
[----:B------:R-:W-:Y:S01]  /*09a0*/  @P0 LOP3.LUT R2, R13, 0x7ff00000, RZ, 0xfc, !PT ;  /* 0x7ff000000d020812 */ /* 0x000fe200078efcff */
[----:B------:R-:W-:Y:S02]  /*09b0*/  @!P0 IMAD.MOV.U32 R12, RZ, RZ, RZ ;  /* 0x000000ffff0c8224 */ /* 0x000fe400078e00ff */
[----:B------:R-:W-:Y:S01]  /*09c0*/  @P0 IMAD.MOV.U32 R12, RZ, RZ, RZ ;  /* 0x000000ffff0c0224 */ /* 0x000fe200078e00ff */
[----:B------:R-:W-:Y:S01]  /*09d0*/  @P0 MOV R13, R2 ;  /* 0x00000002000d0202 */ /* 0x000fe20000000f00 */
[----:B------:R-:W-:Y:S06]  /*09e0*/  BRA `(.L_x_2) ;  /* 0x0000000000087947 */ /* 0x000fec0003800000 */
.L_x_3:
[----:B------:R-:W-:Y:S01]  /*09f0*/  LOP3.LUT R13, R5, 0x80000, RZ, 0xfc, !PT ;  /* 0x00080000050d7812 */ /* 0x000fe200078efcff */
[----:B------:R-:W-:-:S07]  /*0a00*/  IMAD.MOV.U32 R12, RZ, RZ, R4 ;  /* 0x000000ffff0c7224 */ /* 0x000fce00078e0004 */
.L_x_2:
[----:B------:R-:W-:Y:S01]  /*0a10*/  IMAD.MOV.U32 R9, RZ, RZ, 0x0 ;  /* 0x00000000ff097424 */ /* 0x000fe200078e00ff */
[----:B------:R-:W-:Y:S01]  /*0a20*/  MOV R3, R13 ;  /* 0x0000000d00037202 */ /* 0x000fe20000000f00 */
[----:B------:R-:W-:Y:S02]  /*0a30*/  IMAD.MOV.U32 R2, RZ, RZ, R12 ;  /* 0x000000ffff027224 */ /* 0x000fe400078e000c */
[----:B------:R-:W-:Y:S05]  /*0a40*/  RET.REL.NODEC R8 `(_Z15iteration_innerPPPdS1_S1_iii) ;  /* 0xfffffff4086c7950 */ /* 0x000fea0003c3ffff */
.L_x_4:
[----:B------:R-:W-:-:S00]  /*0a50*/  BRA `(.L_x_4) ;  /* 0xfffffffc00fc7947 */ /* 0x000fc0000383ffff */
[----:B------:R-:W-:-:S00]  /*0a60*/  NOP ;  /* 0x0000000000007918 */ /* 0x000fc00000000000 */
        /* <DEDUP_REMOVED lines=9> */
.L_x_5:


//--------------------- .nv.shared.reserved.0     --------------------------
	.section	.nv.shared.reserved.0,"aw",@nobits
	.weak		__nv_reservedSMEM_offset_0_alias
	.size		__nv_reservedSMEM_offset_0_alias, 0, 64
	.other		__nv_reservedSMEM_offset_0_alias,@"STO_CUDA_RESERVED_SHARED STV_DEFAULT"
__nv_reservedSMEM_offset_0_alias:
	.zero		0
	.zero		64


//--------------------- .nv.constant0._Z15iteration_innerPPPdS1_S1_iii --------------------------
	.section	.nv.constant0._Z15iteration_innerPPPdS1_S1_iii,"a",@progbits
	.sectionflags	@""
	.align	4
.nv.constant0._Z15iteration_innerPPPdS1_S1_iii:
	.zero		932


//--------------------- SYMBOLS --------------------------

	.type		.nv.reservedSmem.offset0,@object
	.size		.nv.reservedSmem.offset0,0x4
